//
// Generated by NVIDIA NVVM Compiler
//
// Compiler Build ID: CL-36424714
// Cuda compilation tools, release 13.0, V13.0.88
// Based on NVVM 20.0.0
//

.version 9.0
.target sm_100
.address_size 64

	// .globl	_Z16compareSequencesiPKmS0_Pii
// _ZZ6reducePmPiiE10partialSum has been demoted

.visible .entry _Z16compareSequencesiPKmS0_Pii(
	.param .u32 _Z16compareSequencesiPKmS0_Pii_param_0,
	.param .u64 .ptr .align 1 _Z16compareSequencesiPKmS0_Pii_param_1,
	.param .u64 .ptr .align 1 _Z16compareSequencesiPKmS0_Pii_param_2,
	.param .u64 .ptr .align 1 _Z16compareSequencesiPKmS0_Pii_param_3,
	.param .u32 _Z16compareSequencesiPKmS0_Pii_param_4
)
{
	.reg .pred 	%p<4>;
	.reg .b32 	%r<13>;
	.reg .b64 	%rd<23>;

	ld.param.u32 	%r3, [_Z16compareSequencesiPKmS0_Pii_param_0];
	ld.param.u64 	%rd4, [_Z16compareSequencesiPKmS0_Pii_param_1];
	ld.param.u64 	%rd5, [_Z16compareSequencesiPKmS0_Pii_param_2];
	ld.param.u64 	%rd6, [_Z16compareSequencesiPKmS0_Pii_param_3];
	ld.param.u32 	%r2, [_Z16compareSequencesiPKmS0_Pii_param_4];
	mov.u32 	%r4, %ctaid.x;
	mov.u32 	%r5, %ntid.x;
	mov.u32 	%r6, %tid.x;
	mad.lo.s32 	%r1, %r4, %r5, %r6;
	setp.ge.s32 	%p1, %r1, %r3;
	@%p1 bra 	$L__BB0_4;
	cvta.to.global.u64 	%rd7, %rd4;
	cvta.to.global.u64 	%rd8, %rd5;
	mul.wide.s32 	%rd9, %r1, 8;
	add.s64 	%rd10, %rd7, %rd9;
	ld.global.u64 	%rd1, [%rd10];
	add.s64 	%rd11, %rd8, %rd9;
	ld.global.u64 	%rd2, [%rd11];
	setp.eq.s64 	%p2, %rd1, %rd2;
	@%p2 bra 	$L__BB0_4;
	cvta.to.global.u64 	%rd12, %rd6;
	mul.wide.s32 	%rd13, %r2, 4;
	add.s64 	%rd3, %rd12, %rd13;
	ld.global.u32 	%r7, [%rd3];
	setp.gt.s32 	%p3, %r7, 1;
	@%p3 bra 	$L__BB0_4;
	xor.b64  	%rd14, %rd2, %rd1;
	shr.u64 	%rd15, %rd14, 1;
	and.b64  	%rd16, %rd15, 85;
	sub.s64 	%rd17, %rd14, %rd16;
	and.b64  	%rd18, %rd17, 51;
	shr.u64 	%rd19, %rd17, 2;
	and.b64  	%rd20, %rd19, 51;
	add.s64 	%rd21, %rd20, %rd18;
	shr.u64 	%rd22, %rd21, 4;
	cvt.u32.u64 	%r8, %rd21;
	cvt.u32.u64 	%r9, %rd22;
	add.s32 	%r10, %r9, %r8;
	and.b32  	%r11, %r10, 15;
	atom.global.add.u32 	%r12, [%rd3], %r11;
$L__BB0_4:
	ret;

}
	// .globl	_Z6reducePmPii
.visible .entry _Z6reducePmPii(
	.param .u64 .ptr .align 1 _Z6reducePmPii_param_0,
	.param .u64 .ptr .align 1 _Z6reducePmPii_param_1,
	.param .u32 _Z6reducePmPii_param_2
)
{
	.reg .pred 	%p<13>;
	.reg .b32 	%r<51>;
	.reg .b64 	%rd<29>;
	// demoted variable
	.shared .align 4 .b8 _ZZ6reducePmPiiE10partialSum[4096];
	ld.param.u64 	%rd3, [_Z6reducePmPii_param_0];
	ld.param.u64 	%rd2, [_Z6reducePmPii_param_1];
	ld.param.u32 	%r6, [_Z6reducePmPii_param_2];
	cvta.to.global.u64 	%rd1, %rd3;
	mov.u32 	%r1, %tid.x;
	mov.u32 	%r2, %ctaid.x;
	shl.b32 	%r7, %r2, 10;
	or.b32  	%r3, %r7, %r1;
	setp.ge.u32 	%p1, %r3, %r6;
	shl.b32 	%r8, %r1, 2;
	mov.u32 	%r9, _ZZ6reducePmPiiE10partialSum;
	add.s32 	%r4, %r9, %r8;
	@%p1 bra 	$L__BB1_2;
	mul.wide.u32 	%rd4, %r3, 8;
	add.s64 	%rd5, %rd1, %rd4;
	ld.global.u64 	%rd6, [%rd5];
	shr.u64 	%rd7, %rd6, 1;
	and.b64  	%rd8, %rd7, 85;
	sub.s64 	%rd9, %rd6, %rd8;
	and.b64  	%rd10, %rd9, 51;
	shr.u64 	%rd11, %rd9, 2;
	and.b64  	%rd12, %rd11, 51;
	add.s64 	%rd13, %rd12, %rd10;
	shr.u64 	%rd14, %rd13, 4;
	cvt.u32.u64 	%r11, %rd13;
	cvt.u32.u64 	%r12, %rd14;
	add.s32 	%r13, %r12, %r11;
	and.b32  	%r14, %r13, 15;
	st.shared.u32 	[%r4], %r14;
	bra.uni 	$L__BB1_3;
$L__BB1_2:
	mov.b32 	%r10, 0;
	st.shared.u32 	[%r4], %r10;
$L__BB1_3:
	add.s32 	%r5, %r3, 512;
	setp.ge.u32 	%p2, %r5, %r6;
	@%p2 bra 	$L__BB1_5;
	mul.wide.u32 	%rd15, %r5, 8;
	add.s64 	%rd16, %rd1, %rd15;
	ld.global.u64 	%rd17, [%rd16];
	shr.u64 	%rd18, %rd17, 1;
	and.b64  	%rd19, %rd18, 85;
	sub.s64 	%rd20, %rd17, %rd19;
	and.b64  	%rd21, %rd20, 51;
	shr.u64 	%rd22, %rd20, 2;
	and.b64  	%rd23, %rd22, 51;
	add.s64 	%rd24, %rd23, %rd21;
	shr.u64 	%rd25, %rd24, 4;
	cvt.u32.u64 	%r16, %rd24;
	cvt.u32.u64 	%r17, %rd25;
	add.s32 	%r18, %r17, %r16;
	and.b32  	%r19, %r18, 15;
	st.shared.u32 	[%r4+2048], %r19;
	bra.uni 	$L__BB1_6;
$L__BB1_5:
	mov.b32 	%r15, 0;
	st.shared.u32 	[%r4+2048], %r15;
$L__BB1_6:
	bar.sync 	0;
	setp.gt.u32 	%p3, %r1, 511;
	@%p3 bra 	$L__BB1_8;
	ld.shared.u32 	%r20, [%r4+2048];
	ld.shared.u32 	%r21, [%r4];
	add.s32 	%r22, %r21, %r20;
	st.shared.u32 	[%r4], %r22;
$L__BB1_8:
	bar.sync 	0;
	setp.gt.u32 	%p4, %r1, 255;
	@%p4 bra 	$L__BB1_10;
	ld.shared.u32 	%r23, [%r4+1024];
	ld.shared.u32 	%r24, [%r4];
	add.s32 	%r25, %r24, %r23;
	st.shared.u32 	[%r4], %r25;
$L__BB1_10:
	bar.sync 	0;
	setp.gt.u32 	%p5, %r1, 127;
	@%p5 bra 	$L__BB1_12;
	ld.shared.u32 	%r26, [%r4+512];
	ld.shared.u32 	%r27, [%r4];
	add.s32 	%r28, %r27, %r26;
	st.shared.u32 	[%r4], %r28;
$L__BB1_12:
	bar.sync 	0;
	setp.gt.u32 	%p6, %r1, 63;
	@%p6 bra 	$L__BB1_14;
	ld.shared.u32 	%r29, [%r4+256];
	ld.shared.u32 	%r30, [%r4];
	add.s32 	%r31, %r30, %r29;
	st.shared.u32 	[%r4], %r31;
$L__BB1_14:
	bar.sync 	0;
	setp.gt.u32 	%p7, %r1, 31;
	@%p7 bra 	$L__BB1_16;
	ld.shared.u32 	%r32, [%r4+128];
	ld.shared.u32 	%r33, [%r4];
	add.s32 	%r34, %r33, %r32;
	st.shared.u32 	[%r4], %r34;
$L__BB1_16:
	bar.sync 	0;
	setp.gt.u32 	%p8, %r1, 15;
	@%p8 bra 	$L__BB1_18;
	ld.shared.u32 	%r35, [%r4+64];
	ld.shared.u32 	%r36, [%r4];
	add.s32 	%r37, %r36, %r35;
	st.shared.u32 	[%r4], %r37;
$L__BB1_18:
	bar.sync 	0;
	setp.gt.u32 	%p9, %r1, 7;
	@%p9 bra 	$L__BB1_20;
	ld.shared.u32 	%r38, [%r4+32];
	ld.shared.u32 	%r39, [%r4];
	add.s32 	%r40, %r39, %r38;
	st.shared.u32 	[%r4], %r40;
$L__BB1_20:
	bar.sync 	0;
	setp.gt.u32 	%p10, %r1, 3;
	@%p10 bra 	$L__BB1_22;
	ld.shared.u32 	%r41, [%r4+16];
	ld.shared.u32 	%r42, [%r4];
	add.s32 	%r43, %r42, %r41;
	st.shared.u32 	[%r4], %r43;
$L__BB1_22:
	bar.sync 	0;
	setp.gt.u32 	%p11, %r1, 1;
	@%p11 bra 	$L__BB1_24;
	ld.shared.u32 	%r44, [%r4+8];
	ld.shared.u32 	%r45, [%r4];
	add.s32 	%r46, %r45, %r44;
	st.shared.u32 	[%r4], %r46;
$L__BB1_24:
	bar.sync 	0;
	setp.ne.s32 	%p12, %r1, 0;
	@%p12 bra 	$L__BB1_26;
	ld.shared.u32 	%r47, [_ZZ6reducePmPiiE10partialSum+4];
	ld.shared.u32 	%r48, [%r4];
	add.s32 	%r49, %r48, %r47;
	st.shared.u32 	[%r4], %r49;
	ld.shared.u32 	%r50, [_ZZ6reducePmPiiE10partialSum];
	cvta.to.global.u64 	%rd26, %rd2;
	mul.wide.u32 	%rd27, %r2, 4;
	add.s64 	%rd28, %rd26, %rd27;
	st.global.u32 	[%rd28], %r50;
$L__BB1_26:
	ret;

}


// ===== COMPILED SASS (sm_100) =====

	.target	sm_100

	.elftype	@"ET_EXEC"


//--------------------- .note.nv.tkinfo           --------------------------
	.section	.note.nv.tkinfo,"",@"SHT_NOTE"
	.sectionflags	@"SHF_NOTE_NV_TKINFO"
	.tkinfo
        /*0018*/ 	.word	0x00000002
        /*0030*/ 	.string	""
        /*0030*/ 	.string	"ptxas"
        /*0030*/ 	.string	"Cuda compilation tools, release 13.0, V13.0.88"
        /*0030*/ 	.string	"Build cuda_13.0.r13.0/compiler.36424714_0"
        /*0030*/ 	.string	"-arch sm_100 -m 64 "



//--------------------- .note.nv.cuinfo           --------------------------
	.section	.note.nv.cuinfo,"",@"SHT_NOTE"
	.sectionflags	@"SHF_NOTE_NV_CUINFO"
        /*0018*/ 	.short	0x0002
        /*001a*/ 	.short	0x0064
        /*001c*/ 	.short	0x0082
	.zero		2


//--------------------- .nv.info                  --------------------------
	.section	.nv.info,"",@"SHT_CUDA_INFO"
	.align	4


	//----- nvinfo : EIATTR_REGCOUNT
	.align		4
        /*0000*/ 	.byte	0x04, 0x2f
        /*0002*/ 	.short	(.L_1 - .L_0)
	.align		4
.L_0:
        /*0004*/ 	.word	index@(_Z16compareSequencesiPKmS0_Pii)
        /*0008*/ 	.word	0x0000000c


	//----- nvinfo : EIATTR_FRAME_SIZE
	.align		4
.L_1:
        /*000c*/ 	.byte	0x04, 0x11
        /*000e*/ 	.short	(.L_3 - .L_2)
	.align		4
.L_2:
        /*0010*/ 	.word	index@(_Z16compareSequencesiPKmS0_Pii)
        /*0014*/ 	.word	0x00000000


	//----- nvinfo : EIATTR_REGCOUNT
	.align		4
.L_3:
        /*0018*/ 	.byte	0x04, 0x2f
        /*001a*/ 	.short	(.L_5 - .L_4)
	.align		4
.L_4:
        /*001c*/ 	.word	index@(_Z6reducePmPii)
        /*0020*/ 	.word	0x0000000b


	//----- nvinfo : EIATTR_FRAME_SIZE
	.align		4
.L_5:
        /*0024*/ 	.byte	0x04, 0x11
        /*0026*/ 	.short	(.L_7 - .L_6)
	.align		4
.L_6:
        /*0028*/ 	.word	index@(_Z6reducePmPii)
        /*002c*/ 	.word	0x00000000


	//----- nvinfo : EIATTR_MIN_STACK_SIZE
	.align		4
.L_7:
        /*0030*/ 	.byte	0x04, 0x12
        /*0032*/ 	.short	(.L_9 - .L_8)
	.align		4
.L_8:
        /*0034*/ 	.word	index@(_Z6reducePmPii)
        /*0038*/ 	.word	0x00000000


	//----- nvinfo : EIATTR_MIN_STACK_SIZE
	.align		4
.L_9:
        /*003c*/ 	.byte	0x04, 0x12
        /*003e*/ 	.short	(.L_11 - .L_10)
	.align		4
.L_10:
        /*0040*/ 	.word	index@(_Z16compareSequencesiPKmS0_Pii)
        /*0044*/ 	.word	0x00000000
.L_11:


//--------------------- .nv.compat                --------------------------
	.section	.nv.compat,"",@"SHT_CUDA_COMPAT_INFO"
	.align	4
        /*0000*/ 	.byte	0x02, 0x09, 0x00, 0x00, 0x02, 0x02, 0x01, 0x00, 0x02, 0x05, 0x05, 0x00, 0x03, 0x07, 0x01, 0x01
        /*0010*/ 	.byte	0x02, 0x03, 0x00, 0x00, 0x02, 0x06, 0x01, 0x00, 0x04, 0x0b, 0x08, 0x00, 0x09, 0x00, 0x00, 0x00
        /*0020*/ 	.byte	0x00, 0x00, 0x00, 0x00


//--------------------- .nv.info._Z6reducePmPii   --------------------------
	.section	.nv.info._Z6reducePmPii,"",@"SHT_CUDA_INFO"
	.sectionflags	@""
	.align	4


	//----- nvinfo : EIATTR_CUDA_API_VERSION
	.align		4
        /*0000*/ 	.byte	0x04, 0x37
        /*0002*/ 	.short	(.L_13 - .L_12)
.L_12:
        /*0004*/ 	.word	0x00000082


	//----- nvinfo : EIATTR_KPARAM_INFO
	.align		4
.L_13:
        /*0008*/ 	.byte	0x04, 0x17
        /*000a*/ 	.short	(.L_15 - .L_14)
.L_14:
        /*000c*/ 	.word	0x00000000
        /*0010*/ 	.short	0x0002
        /*0012*/ 	.short	0x0010
        /*0014*/ 	.byte	0x00, 0xf0, 0x11, 0x00


	//----- nvinfo : EIATTR_KPARAM_INFO
	.align		4
.L_15:
        /*0018*/ 	.byte	0x04, 0x17
        /*001a*/ 	.short	(.L_17 - .L_16)
.L_16:
        /*001c*/ 	.word	0x00000000
        /*0020*/ 	.short	0x0001
        /*0022*/ 	.short	0x0008
        /*0024*/ 	.byte	0x00, 0xf5, 0x21, 0x00


	//----- nvinfo : EIATTR_KPARAM_INFO
	.align		4
.L_17:
        /*0028*/ 	.byte	0x04, 0x17
        /*002a*/ 	.short	(.L_19 - .L_18)
.L_18:
        /*002c*/ 	.word	0x00000000
        /*0030*/ 	.short	0x0000
        /*0032*/ 	.short	0x0000
        /*0034*/ 	.byte	0x00, 0xf5, 0x21, 0x00


	//----- nvinfo : EIATTR_SPARSE_MMA_MASK
	.align		4
.L_19:
        /*0038*/ 	.byte	0x03, 0x50
        /*003a*/ 	.short	0x0000


	//----- nvinfo : EIATTR_MAXREG_COUNT
	.align		4
        /*003c*/ 	.byte	0x03, 0x1b
        /*003e*/ 	.short	0x00ff


	//----- nvinfo : EIATTR_NUM_BARRIERS
	.align		4
        /*0040*/ 	.byte	0x02, 0x4c
        /*0042*/ 	.byte	0x01
	.zero		1


	//----- nvinfo : EIATTR_MERCURY_ISA_VERSION
	.align		4
        /*0044*/ 	.byte	0x03, 0x5f
        /*0046*/ 	.short	0x0101


	//----- nvinfo : EIATTR_VRC_CTA_INIT_COUNT
	.align		4
        /*0048*/ 	.byte	0x02, 0x4a
	.zero		1
	.zero		1


	//----- nvinfo : EIATTR_EXIT_INSTR_OFFSETS
	.align		4
        /*004c*/ 	.byte	0x04, 0x1c
        /*004e*/ 	.short	(.L_21 - .L_20)


	//   ....[0]....
.L_20:
        /*0050*/ 	.word	0x000006c0


	//   ....[1]....
        /*0054*/ 	.word	0x00000750


	//----- nvinfo : EIATTR_CRS_STACK_SIZE
	.align		4
.L_21:
        /*0058*/ 	.byte	0x04, 0x1e
        /*005a*/ 	.short	(.L_23 - .L_22)
.L_22:
        /*005c*/ 	.word	0x00000000


	//----- nvinfo : EIATTR_CBANK_PARAM_SIZE
	.align		4
.L_23:
        /*0060*/ 	.byte	0x03, 0x19
        /*0062*/ 	.short	0x0014


	//----- nvinfo : EIATTR_PARAM_CBANK
	.align		4
        /*0064*/ 	.byte	0x04, 0x0a
        /*0066*/ 	.short	(.L_25 - .L_24)
	.align		4
.L_24:
        /*0068*/ 	.word	index@(.nv.constant0._Z6reducePmPii)
        /*006c*/ 	.short	0x0380
        /*006e*/ 	.short	0x0014


	//----- nvinfo : EIATTR_SW_WAR
	.align		4
.L_25:
        /*0070*/ 	.byte	0x04, 0x36
        /*0072*/ 	.short	(.L_27 - .L_26)
.L_26:
        /*0074*/ 	.word	0x00000008
.L_27:


//--------------------- .nv.info._Z16compareSequencesiPKmS0_Pii --------------------------
	.section	.nv.info._Z16compareSequencesiPKmS0_Pii,"",@"SHT_CUDA_INFO"
	.sectionflags	@""
	.align	4


	//----- nvinfo : EIATTR_CUDA_API_VERSION
	.align		4
        /*0000*/ 	.byte	0x04, 0x37
        /*0002*/ 	.short	(.L_29 - .L_28)
.L_28:
        /*0004*/ 	.word	0x00000082


	//----- nvinfo : EIATTR_KPARAM_INFO
	.align		4
.L_29:
        /*0008*/ 	.byte	0x04, 0x17
        /*000a*/ 	.short	(.L_31 - .L_30)
.L_30:
        /*000c*/ 	.word	0x00000000
        /*0010*/ 	.short	0x0004
        /*0012*/ 	.short	0x0020
        /*0014*/ 	.byte	0x00, 0xf0, 0x11, 0x00


	//----- nvinfo : EIATTR_KPARAM_INFO
	.align		4
.L_31:
        /*0018*/ 	.byte	0x04, 0x17
        /*001a*/ 	.short	(.L_33 - .L_32)
.L_32:
        /*001c*/ 	.word	0x00000000
        /*0020*/ 	.short	0x0003
        /*0022*/ 	.short	0x0018
        /*0024*/ 	.byte	0x00, 0xf5, 0x21, 0x00


	//----- nvinfo : EIATTR_KPARAM_INFO
	.align		4
.L_33:
        /*0028*/ 	.byte	0x04, 0x17
        /*002a*/ 	.short	(.L_35 - .L_34)
.L_34:
        /*002c*/ 	.word	0x00000000
        /*0030*/ 	.short	0x0002
        /*0032*/ 	.short	0x0010
        /*0034*/ 	.byte	0x00, 0xf5, 0x21, 0x00


	//----- nvinfo : EIATTR_KPARAM_INFO
	.align		4
.L_35:
        /*0038*/ 	.byte	0x04, 0x17
        /*003a*/ 	.short	(.L_37 - .L_36)
.L_36:
        /*003c*/ 	.word	0x00000000
        /*0040*/ 	.short	0x0001
        /*0042*/ 	.short	0x0008
        /*0044*/ 	.byte	0x00, 0xf5, 0x21, 0x00


	//----- nvinfo : EIATTR_KPARAM_INFO
	.align		4
.L_37:
        /*0048*/ 	.byte	0x04, 0x17
        /*004a*/ 	.short	(.L_39 - .L_38)
.L_38:
        /*004c*/ 	.word	0x00000000
        /*0050*/ 	.short	0x0000
        /*0052*/ 	.short	0x0000
        /*0054*/ 	.byte	0x00, 0xf0, 0x11, 0x00


	//----- nvinfo : EIATTR_SPARSE_MMA_MASK
	.align		4
.L_39:
        /*0058*/ 	.byte	0x03, 0x50
        /*005a*/ 	.short	0x0000


	//----- nvinfo : EIATTR_MAXREG_COUNT
	.align		4
        /*005c*/ 	.byte	0x03, 0x1b
        /*005e*/ 	.short	0x00ff


	//----- nvinfo : EIATTR_MERCURY_ISA_VERSION
	.align		4
        /*0060*/ 	.byte	0x03, 0x5f
        /*0062*/ 	.short	0x0101


	//----- nvinfo : EIATTR_INT_WARP_WIDE_INSTR_OFFSETS
	.align		4
        /*0064*/ 	.byte	0x04, 0x31
        /*0066*/ 	.short	(.L_41 - .L_40)


	//   ....[0]....
.L_40:
        /*0068*/ 	.word	0x00000190


	//   ....[1]....
        /*006c*/ 	.word	0x000002a0


	//----- nvinfo : EIATTR_VRC_CTA_INIT_COUNT
	.align		4
.L_41:
        /*0070*/ 	.byte	0x02, 0x4a
	.zero		1
	.zero		1


	//----- nvinfo : EIATTR_EXIT_INSTR_OFFSETS
	.align		4
        /*0074*/ 	.byte	0x04, 0x1c
        /*0076*/ 	.short	(.L_43 - .L_42)


	//   ....[0]....
.L_42:
        /*0078*/ 	.word	0x00000070


	//   ....[1]....
        /*007c*/ 	.word	0x00000110


	//   ....[2]....
        /*0080*/ 	.word	0x00000170


	//   ....[3]....
        /*0084*/ 	.word	0x000002d0


	//----- nvinfo : EIATTR_CBANK_PARAM_SIZE
	.align		4
.L_43:
        /*0088*/ 	.byte	0x03, 0x19
        /*008a*/ 	.short	0x0024


	//----- nvinfo : EIATTR_PARAM_CBANK
	.align		4
        /*008c*/ 	.byte	0x04, 0x0a
        /*008e*/ 	.short	(.L_45 - .L_44)
	.align		4
.L_44:
        /*0090*/ 	.word	index@(.nv.constant0._Z16compareSequencesiPKmS0_Pii)
        /*0094*/ 	.short	0x0380
        /*0096*/ 	.short	0x0024


	//----- nvinfo : EIATTR_SW_WAR
	.align		4
.L_45:
        /*0098*/ 	.byte	0x04, 0x36
        /*009a*/ 	.short	(.L_47 - .L_46)
.L_46:
        /*009c*/ 	.word	0x00000008
.L_47:


//--------------------- .nv.callgraph             --------------------------
	.section	.nv.callgraph,"",@"SHT_CUDA_CALLGRAPH"
	.align	4
	.sectionentsize	8
	.align		4
        /*0000*/ 	.word	0x00000000
	.align		4
        /*0004*/ 	.word	0xffffffff
	.align		4
        /*0008*/ 	.word	0x00000000
	.align		4
        /*000c*/ 	.word	0xfffffffe
	.align		4
        /*0010*/ 	.word	0x00000000
	.align		4
        /*0014*/ 	.word	0xfffffffd
	.align		4
        /*0018*/ 	.word	0x00000000
	.align		4
        /*001c*/ 	.word	0xfffffffc


//--------------------- .text._Z6reducePmPii      --------------------------
	.section	.text._Z6reducePmPii,"ax",@progbits
	.align	128
        .global         _Z6reducePmPii
        .type           _Z6reducePmPii,@function
        .size           _Z6reducePmPii,(.L_x_5 - _Z6reducePmPii)
        .other          _Z6reducePmPii,@"STO_CUDA_ENTRY STV_DEFAULT"
_Z6reducePmPii:
.text._Z6reducePmPii:
[----:B------:R-:W-:Y:S01]  /*0000*/  LDC R1, c[0x0][0x37c] ;  /* 0x0000df00ff017b82 */ /* 0x000fe20000000800 */
[----:B------:R-:W0:Y:S01]  /*0010*/  S2R R0, SR_CTAID.X ;  /* 0x0000000000007919 */ /* 0x000e220000002500 */
[----:B------:R-:W1:Y:S01]  /*0020*/  LDCU UR8, c[0x0][0x390] ;  /* 0x00007200ff0877ac */ /* 0x000e620008000800 */
[----:B------:R-:W2:Y:S01]  /*0030*/  S2R R2, SR_TID.X ;  /* 0x0000000000027919 */ /* 0x000ea20000002100 */
[----:B------:R-:W3:Y:S01]  /*0040*/  LDCU.64 UR6, c[0x0][0x358] ;  /* 0x00006b00ff0677ac */ /* 0x000ee20008000a00 */
[----:B0-----:R-:W-:-:S05]  /*0050*/  IMAD.SHL.U32 R3, R0, 0x400, RZ ;  /* 0x0000040000037824 */ /* 0x001fca00078e00ff */
[----:B--2---:R-:W-:-:S04]  /*0060*/  LOP3.LUT R7, R3, R2, RZ, 0xfc, !PT ;  /* 0x0000000203077212 */ /* 0x004fc800078efcff */
[----:B-1----:R-:W-:-:S13]  /*0070*/  ISETP.GE.U32.AND P0, PT, R7, UR8, PT ;  /* 0x0000000807007c0c */ /* 0x002fda000bf06070 */
[----:B------:R-:W0:Y:S02]  /*0080*/  @!P0 LDC.64 R4, c[0x0][0x380] ;  /* 0x0000e000ff048b82 */ /* 0x000e240000000a00 */
[----:B0-----:R-:W-:-:S06]  /*0090*/  @!P0 IMAD.WIDE.U32 R4, R7, 0x8, R4 ;  /* 0x0000000807048825 */ /* 0x001fcc00078e0004 */
[----:B---3--:R-:W2:Y:S01]  /*00a0*/  @!P0 LDG.E.64 R4, desc[UR6][R4.64] ;  /* 0x0000000604048981 */ /* 0x008ea2000c1e1b00 */
[----:B------:R-:W0:Y:S01]  /*00b0*/  S2UR UR5, SR_CgaCtaId ;  /* 0x00000000000579c3 */ /* 0x000e220000008800 */
[----:B------:R-:W-:Y:S01]  /*00c0*/  UMOV UR4, 0x400 ;  /* 0x0000040000047882 */ /* 0x000fe20000000000 */
[----:B------:R-:W-:Y:S01]  /*00d0*/  VIADD R7, R7, 0x200 ;  /* 0x0000020007077836 */ /* 0x000fe20000000000 */
[----:B------:R-:W-:Y:S01]  /*00e0*/  BSSY.RECONVERGENT B0, `(.L_x_0) ;  /* 0x0000025000007945 */ /* 0x000fe20003800200 */
[----:B0-----:R-:W-:Y:S01]  /*00f0*/  ULEA UR4, UR5, UR4, 0x18 ;  /* 0x0000000405047291 */ /* 0x001fe2000f8ec0ff */
[----:B--2---:R-:W-:-:S04]  /*0100*/  @!P0 SHF.R.U64 R3, R4, 0x1, R5 ;  /* 0x0000000104038819 */ /* 0x004fc80000001205 */
[----:B------:R-:W-:-:S04]  /*0110*/  @!P0 LOP3.LUT R3, R3, 0x55, RZ, 0xc0, !PT ;  /* 0x0000005503038812 */ /* 0x000fc800078ec0ff */
[----:B------:R-:W-:-:S04]  /*0120*/  @!P0 IADD3 R6, P1, PT, R4, -R3, RZ ;  /* 0x8000000304068210 */ /* 0x000fc80007f3e0ff */
[----:B------:R-:W-:-:S04]  /*0130*/  @!P0 IADD3.X R3, PT, PT, R5, -0x1, RZ, P1, !PT ;  /* 0xffffffff05038810 */ /* 0x000fc80000ffe4ff */
[C---:B------:R-:W-:Y:S02]  /*0140*/  @!P0 SHF.R.U64 R3, R6.reuse, 0x2, R3 ;  /* 0x0000000206038819 */ /* 0x040fe40000001203 */
[----:B------:R-:W-:Y:S02]  /*0150*/  @!P0 LOP3.LUT R6, R6, 0x33, RZ, 0xc0, !PT ;  /* 0x0000003306068812 */ /* 0x000fe400078ec0ff */
[----:B------:R-:W-:-:S04]  /*0160*/  @!P0 LOP3.LUT R3, R3, 0x33, RZ, 0xc0, !PT ;  /* 0x0000003303038812 */ /* 0x000fc800078ec0ff */
[----:B------:R-:W-:-:S05]  /*0170*/  @!P0 IADD3 R3, P1, PT, R3, R6, RZ ;  /* 0x0000000603038210 */ /* 0x000fca0007f3e0ff */
[----:B------:R-:W-:-:S05]  /*0180*/  @!P0 IMAD.X R6, RZ, RZ, RZ, P1 ;  /* 0x000000ffff068224 */ /* 0x000fca00008e06ff */
[----:B------:R-:W-:-:S05]  /*0190*/  @!P0 SHF.R.U64 R4, R3, 0x4, R6 ;  /* 0x0000000403048819 */ /* 0x000fca0000001206 */
[----:B------:R-:W-:Y:S01]  /*01a0*/  @!P0 IMAD.IADD R4, R4, 0x1, R3 ;  /* 0x0000000104048824 */ /* 0x000fe200078e0203 */
[----:B------:R-:W-:-:S04]  /*01b0*/  LEA R3, R2, UR4, 0x2 ;  /* 0x0000000402037c11 */ /* 0x000fc8000f8e10ff */
[----:B------:R-:W-:-:S05]  /*01c0*/  @!P0 LOP3.LUT R4, R4, 0xf, RZ, 0xc0, !PT ;  /* 0x0000000f04048812 */ /* 0x000fca00078ec0ff */
[----:B------:R0:W-:Y:S04]  /*01d0*/  @!P0 STS [R3], R4 ;  /* 0x0000000403008388 */ /* 0x0001e80000000800 */
[----:B------:R0:W-:Y:S01]  /*01e0*/  @P0 STS [R3], RZ ;  /* 0x000000ff03000388 */ /* 0x0001e20000000800 */
[----:B------:R-:W-:-:S13]  /*01f0*/  ISETP.GE.U32.AND P0, PT, R7, UR8, PT ;  /* 0x0000000807007c0c */ /* 0x000fda000bf06070 */
[----:B0-----:R-:W-:Y:S05]  /*0200*/  @P0 BRA `(.L_x_1) ;  /* 0x0000000000440947 */ /* 0x001fea0003800000 */
[----:B------:R-:W0:Y:S02]  /*0210*/  LDC.64 R4, c[0x0][0x380] ;  /* 0x0000e000ff047b82 */ /* 0x000e240000000a00 */
[----:B0-----:R-:W-:-:S06]  /*0220*/  IMAD.WIDE.U32 R4, R7, 0x8, R4 ;  /* 0x0000000807047825 */ /* 0x001fcc00078e0004 */
[----:B------:R-:W2:Y:S02]  /*0230*/  LDG.E.64 R4, desc[UR6][R4.64] ;  /* 0x0000000604047981 */ /* 0x000ea4000c1e1b00 */
[----:B--2---:R-:W-:-:S04]  /*0240*/  SHF.R.U64 R7, R4, 0x1, R5 ;  /* 0x0000000104077819 */ /* 0x004fc80000001205 */
[----:B------:R-:W-:-:S04]  /*0250*/  LOP3.LUT R7, R7, 0x55, RZ, 0xc0, !PT ;  /* 0x0000005507077812 */ /* 0x000fc800078ec0ff */
[----:B------:R-:W-:-:S04]  /*0260*/  IADD3 R6, P0, PT, R4, -R7, RZ ;  /* 0x8000000704067210 */ /* 0x000fc80007f1e0ff */
[----:B------:R-:W-:-:S04]  /*0270*/  IADD3.X R7, PT, PT, R5, -0x1, RZ, P0, !PT ;  /* 0xffffffff05077810 */ /* 0x000fc800007fe4ff */
[C---:B------:R-:W-:Y:S02]  /*0280*/  SHF.R.U64 R7, R6.reuse, 0x2, R7 ;  /* 0x0000000206077819 */ /* 0x040fe40000001207 */
[----:B------:R-:W-:Y:S02]  /*0290*/  LOP3.LUT R6, R6, 0x33, RZ, 0xc0, !PT ;  /* 0x0000003306067812 */ /* 0x000fe400078ec0ff */
[----:B------:R-:W-:-:S04]  /*02a0*/  LOP3.LUT R7, R7, 0x33, RZ, 0xc0, !PT ;  /* 0x0000003307077812 */ /* 0x000fc800078ec0ff */
[----:B------:R-:W-:-:S05]  /*02b0*/  IADD3 R7, P0, PT, R7, R6, RZ ;  /* 0x0000000607077210 */ /* 0x000fca0007f1e0ff */
[----:B------:R-:W-:-:S05]  /*02c0*/  IMAD.X R6, RZ, RZ, RZ, P0 ;  /* 0x000000ffff067224 */ /* 0x000fca00000e06ff */
[----:B------:R-:W-:-:S05]  /*02d0*/  SHF.R.U64 R6, R7, 0x4, R6 ;  /* 0x0000000407067819 */ /* 0x000fca0000001206 */
[----:B------:R-:W-:-:S05]  /*02e0*/  IMAD.IADD R4, R6, 0x1, R7 ;  /* 0x0000000106047824 */ /* 0x000fca00078e0207 */
[----:B------:R-:W-:-:S05]  /*02f0*/  LOP3.LUT R4, R4, 0xf, RZ, 0xc0, !PT ;  /* 0x0000000f04047812 */ /* 0x000fca00078ec0ff */
[----:B------:R1:W-:Y:S01]  /*0300*/  STS [R3+0x800], R4 ;  /* 0x0008000403007388 */ /* 0x0003e20000000800 */
[----:B------:R-:W-:Y:S05]  /*0310*/  BRA `(.L_x_2) ;  /* 0x0000000000047947 */ /* 0x000fea0003800000 */
.L_x_1:
[----:B------:R0:W-:Y:S02]  /*0320*/  STS [R3+0x800], RZ ;  /* 0x000800ff03007388 */ /* 0x0001e40000000800 */
.L_x_2:
[----:B------:R-:W-:Y:S05]  /*0330*/  BSYNC.RECONVERGENT B0 ;  /* 0x0000000000007941 */ /* 0x000fea0003800200 */
.L_x_0:
[----:B------:R-:W-:Y:S01]  /*0340*/  BAR.SYNC.DEFER_BLOCKING 0x0 ;  /* 0x0000000000007b1d */ /* 0x000fe20000010000 */
[C---:B------:R-:W-:Y:S02]  /*0350*/  ISETP.GT.U32.AND P0, PT, R2.reuse, 0x1ff, PT ;  /* 0x000001ff0200780c */ /* 0x040fe40003f04070 */
[----:B------:R-:W-:-:S11]  /*0360*/  ISETP.GT.U32.AND P1, PT, R2, 0xff, PT ;  /* 0x000000ff0200780c */ /* 0x000fd60003f24070 */
[----:B-1----:R-:W-:Y:S04]  /*0370*/  @!P0 LDS R4, [R3+0x800] ;  /* 0x0008000003048984 */ /* 0x002fe80000000800 */
[----:B------:R-:W1:Y:S02]  /*0380*/  @!P0 LDS R5, [R3] ;  /* 0x0000000003058984 */ /* 0x000e640000000800 */
[----:B-1----:R-:W-:-:S05]  /*0390*/  @!P0 IMAD.IADD R4, R4, 0x1, R5 ;  /* 0x0000000104048824 */ /* 0x002fca00078e0205 */
[----:B------:R-:W-:Y:S01]  /*03a0*/  @!P0 STS [R3], R4 ;  /* 0x0000000403008388 */ /* 0x000fe20000000800 */
[----:B------:R-:W-:Y:S01]  /*03b0*/  BAR.SYNC.DEFER_BLOCKING 0x0 ;  /* 0x0000000000007b1d */ /* 0x000fe20000010000 */
[----:B------:R-:W-:-:S05]  /*03c0*/  ISETP.GT.U32.AND P0, PT, R2, 0x7f, PT ;  /* 0x0000007f0200780c */ /* 0x000fca0003f04070 */
[----:B------:R-:W-:Y:S04]  /*03d0*/  @!P1 LDS R5, [R3+0x400] ;  /* 0x0004000003059984 */ /* 0x000fe80000000800 */
        /* <DEDUP_REMOVED lines=40> */
[----:B------:R-:W-:-:S05]  /*0660*/  ISETP.NE.AND P1, PT, R2, RZ, PT ;  /* 0x000000ff0200720c */ /* 0x000fca0003f25270 */
[----:B------:R-:W-:Y:S04]  /*0670*/  @!P0 LDS R5, [R3+0x8] ;  /* 0x0000080003058984 */ /* 0x000fe80000000800 */
[----:B------:R-:W1:Y:S02]  /*0680*/  @!P0 LDS R8, [R3] ;  /* 0x0000000003088984 */ /* 0x000e640000000800 */
[----:B-1----:R-:W-:-:S05]  /*0690*/  @!P0 IMAD.IADD R8, R5, 0x1, R8 ;  /* 0x0000000105088824 */ /* 0x002fca00078e0208 */
[----:B------:R1:W-:Y:S01]  /*06a0*/  @!P0 STS [R3], R8 ;  /* 0x0000000803008388 */ /* 0x0003e20000000800 */
[----:B------:R-:W-:Y:S06]  /*06b0*/  BAR.SYNC.DEFER_BLOCKING 0x0 ;  /* 0x0000000000007b1d */ /* 0x000fec0000010000 */
[----:B------:R-:W-:Y:S05]  /*06c0*/  @P1 EXIT ;  /* 0x000000000000194d */ /* 0x000fea0003800000 */
[----:B------:R-:W-:Y:S04]  /*06d0*/  LDS R2, [UR4+0x4] ;  /* 0x00000404ff027984 */ /* 0x000fe80008000800 */
[----:B------:R-:W2:Y:S02]  /*06e0*/  LDS R5, [R3] ;  /* 0x0000000003057984 */ /* 0x000ea40000000800 */
[----:B--2---:R-:W-:Y:S02]  /*06f0*/  IMAD.IADD R2, R2, 0x1, R5 ;  /* 0x0000000102027824 */ /* 0x004fe400078e0205 */
[----:B------:R-:W2:Y:S03]  /*0700*/  LDC.64 R4, c[0x0][0x388] ;  /* 0x0000e200ff047b82 */ /* 0x000ea60000000a00 */
[----:B------:R-:W-:Y:S04]  /*0710*/  STS [R3], R2 ;  /* 0x0000000203007388 */ /* 0x000fe80000000800 */
[----:B------:R-:W3:Y:S01]  /*0720*/  LDS R7, [UR4] ;  /* 0x00000004ff077984 */ /* 0x000ee20008000800 */
[----:B--2---:R-:W-:-:S05]  /*0730*/  IMAD.WIDE.U32 R4, R0, 0x4, R4 ;  /* 0x0000000400047825 */ /* 0x004fca00078e0004 */
[----:B---3--:R-:W-:Y:S01]  /*0740*/  STG.E desc[UR6][R4.64], R7 ;  /* 0x0000000704007986 */ /* 0x008fe2000c101906 */
[----:B------:R-:W-:Y:S05]  /*0750*/  EXIT ;  /* 0x000000000000794d */ /* 0x000fea0003800000 */
.L_x_3:
[----:B------:R-:W-:-:S00]  /*0760*/  BRA `(.L_x_3) ;  /* 0xfffffffc00fc7947 */ /* 0x000fc0000383ffff */
[----:B------:R-:W-:-:S00]  /*0770*/  NOP ;  /* 0x0000000000007918 */ /* 0x000fc00000000000 */
        /* <DEDUP_REMOVED lines=8> */
.L_x_5:


//--------------------- .text._Z16compareSequencesiPKmS0_Pii --------------------------
	.section	.text._Z16compareSequencesiPKmS0_Pii,"ax",@progbits
	.align	128
        .global         _Z16compareSequencesiPKmS0_Pii
        .type           _Z16compareSequencesiPKmS0_Pii,@function
        .size           _Z16compareSequencesiPKmS0_Pii,(.L_x_6 - _Z16compareSequencesiPKmS0_Pii)
        .other          _Z16compareSequencesiPKmS0_Pii,@"STO_CUDA_ENTRY STV_DEFAULT"
_Z16compareSequencesiPKmS0_Pii:
.text._Z16compareSequencesiPKmS0_Pii:
[----:B------:R-:W-:Y:S01]  /*0000*/  LDC R1, c[0x0][0x37c] ;  /* 0x0000df00ff017b82 */ /* 0x000fe20000000800 */
[----:B------:R-:W0:Y:S07]  /*0010*/  S2R R0, SR_TID.X ;  /* 0x0000000000007919 */ /* 0x000e2e0000002100 */
[----:B------:R-:W0:Y:S01]  /*0020*/  S2UR UR4, SR_CTAID.X ;  /* 0x00000000000479c3 */ /* 0x000e220000002500 */
[----:B------:R-:W1:Y:S07]  /*0030*/  LDCU UR5, c[0x0][0x380] ;  /* 0x00007000ff0577ac */ /* 0x000e6e0008000800 */
[----:B------:R-:W0:Y:S02]  /*0040*/  LDC R5, c[0x0][0x360] ;  /* 0x0000d800ff057b82 */ /* 0x000e240000000800 */
[----:B0-----:R-:W-:-:S05]  /*0050*/  IMAD R5, R5, UR4, R0 ;  /* 0x0000000405057c24 */ /* 0x001fca000f8e0200 */
[----:B-1----:R-:W-:-:S13]  /*0060*/  ISETP.GE.AND P0, PT, R5, UR5, PT ;  /* 0x0000000505007c0c */ /* 0x002fda000bf06270 */
[----:B------:R-:W-:Y:S05]  /*0070*/  @P0 EXIT ;  /* 0x000000000000094d */ /* 0x000fea0003800000 */
[----:B------:R-:W0:Y:S01]  /*0080*/  LDC.64 R6, c[0x0][0x390] ;  /* 0x0000e400ff067b82 */ /* 0x000e220000000a00 */
[----:B------:R-:W1:Y:S07]  /*0090*/  LDCU.64 UR6, c[0x0][0x358] ;  /* 0x00006b00ff0677ac */ /* 0x000e6e0008000a00 */
[----:B------:R-:W2:Y:S01]  /*00a0*/  LDC.64 R2, c[0x0][0x388] ;  /* 0x0000e200ff027b82 */ /* 0x000ea20000000a00 */
[----:B0-----:R-:W-:-:S06]  /*00b0*/  IMAD.WIDE R6, R5, 0x8, R6 ;  /* 0x0000000805067825 */ /* 0x001fcc00078e0206 */
[----:B-1----:R-:W3:Y:S01]  /*00c0*/  LDG.E.64 R6, desc[UR6][R6.64] ;  /* 0x0000000606067981 */ /* 0x002ee2000c1e1b00 */
[----:B--2---:R-:W-:-:S05]  /*00d0*/  IMAD.WIDE R2, R5, 0x8, R2 ;  /* 0x0000000805027825 */ /* 0x004fca00078e0202 */
[----:B------:R-:W3:Y:S02]  /*00e0*/  LDG.E.64 R4, desc[UR6][R2.64] ;  /* 0x0000000602047981 */ /* 0x000ee4000c1e1b00 */
[----:B---3--:R-:W-:-:S04]  /*00f0*/  ISETP.NE.U32.AND P0, PT, R4, R6, PT ;  /* 0x000000060400720c */ /* 0x008fc80003f05070 */
[----:B------:R-:W-:-:S13]  /*0100*/  ISETP.NE.AND.EX P0, PT, R5, R7, PT, P0 ;  /* 0x000000070500720c */ /* 0x000fda0003f05300 */
[----:B------:R-:W-:Y:S05]  /*0110*/  @!P0 EXIT ;  /* 0x000000000000894d */ /* 0x000fea0003800000 */
[----:B------:R-:W0:Y:S08]  /*0120*/  LDC R9, c[0x0][0x3a0] ;  /* 0x0000e800ff097b82 */ /* 0x000e300000000800 */
[----:B------:R-:W0:Y:S02]  /*0130*/  LDC.64 R2, c[0x0][0x398] ;  /* 0x0000e600ff027b82 */ /* 0x000e240000000a00 */
[----:B0-----:R-:W-:-:S05]  /*0140*/  IMAD.WIDE R2, R9, 0x4, R2 ;  /* 0x0000000409027825 */ /* 0x001fca00078e0202 */
[----:B------:R-:W2:Y:S02]  /*0150*/  LDG.E R0, desc[UR6][R2.64] ;  /* 0x0000000602007981 */ /* 0x000ea4000c1e1900 */
[----:B--2---:R-:W-:-:S13]  /*0160*/  ISETP.GT.AND P0, PT, R0, 0x1, PT ;  /* 0x000000010000780c */ /* 0x004fda0003f04270 */
[----:B------:R-:W-:Y:S05]  /*0170*/  @P0 EXIT ;  /* 0x000000000000094d */ /* 0x000fea0003800000 */
[----:B------:R-:W-:Y:S01]  /*0180*/  LOP3.LUT R9, R6, R4, RZ, 0x3c, !PT ;  /* 0x0000000406097212 */ /* 0x000fe200078e3cff */
[----:B------:R-:W-:Y:S01]  /*0190*/  VOTEU.ANY UR4, UPT, PT ;  /* 0x0000000000047886 */ /* 0x000fe200038e0100 */
[----:B------:R-:W-:Y:S01]  /*01a0*/  LOP3.LUT R4, R7, R5, RZ, 0x3c, !PT ;  /* 0x0000000507047212 */ /* 0x000fe200078e3cff */
[----:B------:R-:W-:-:S03]  /*01b0*/  UFLO.U32 UR4, UR4 ;  /* 0x00000004000472bd */ /* 0x000fc600080e0000 */
[----:B------:R-:W-:-:S04]  /*01c0*/  SHF.R.U64 R0, R9, 0x1, R4 ;  /* 0x0000000109007819 */ /* 0x000fc80000001204 */
[----:B------:R-:W-:-:S04]  /*01d0*/  LOP3.LUT R0, R0, 0x55, RZ, 0xc0, !PT ;  /* 0x0000005500007812 */ /* 0x000fc800078ec0ff */
[----:B------:R-:W-:-:S04]  /*01e0*/  IADD3 R0, P0, PT, -R0, R9, RZ ;  /* 0x0000000900007210 */ /* 0x000fc80007f1e1ff */
[----:B------:R-:W-:Y:S02]  /*01f0*/  IADD3.X R5, PT, PT, R4, -0x1, RZ, P0, !PT ;  /* 0xffffffff04057810 */ /* 0x000fe400007fe4ff */
[----:B------:R-:W0:Y:S02]  /*0200*/  S2R R4, SR_LANEID ;  /* 0x0000000000047919 */ /* 0x000e240000000000 */
[C---:B------:R-:W-:Y:S02]  /*0210*/  SHF.R.U64 R5, R0.reuse, 0x2, R5 ;  /* 0x0000000200057819 */ /* 0x040fe40000001205 */
[----:B------:R-:W-:Y:S02]  /*0220*/  LOP3.LUT R0, R0, 0x33, RZ, 0xc0, !PT ;  /* 0x0000003300007812 */ /* 0x000fe400078ec0ff */
[----:B------:R-:W-:-:S04]  /*0230*/  LOP3.LUT R5, R5, 0x33, RZ, 0xc0, !PT ;  /* 0x0000003305057812 */ /* 0x000fc800078ec0ff */
[----:B------:R-:W-:-:S05]  /*0240*/  IADD3 R5, P0, PT, R5, R0, RZ ;  /* 0x0000000005057210 */ /* 0x000fca0007f1e0ff */
[----:B------:R-:W-:-:S05]  /*0250*/  IMAD.X R0, RZ, RZ, RZ, P0 ;  /* 0x000000ffff007224 */ /* 0x000fca00000e06ff */
[----:B------:R-:W-:-:S05]  /*0260*/  SHF.R.U64 R0, R5, 0x4, R0 ;  /* 0x0000000405007819 */ /* 0x000fca0000001200 */
[----:B------:R-:W-:-:S05]  /*0270*/  IMAD.IADD R0, R0, 0x1, R5 ;  /* 0x0000000100007824 */ /* 0x000fca00078e0205 */
[----:B------:R-:W-:Y:S02]  /*0280*/  LOP3.LUT R0, R0, 0xf, RZ, 0xc0, !PT ;  /* 0x0000000f00007812 */ /* 0x000fe400078ec0ff */
[----:B0-----:R-:W-:Y:S02]  /*0290*/  ISETP.EQ.U32.AND P0, PT, R4, UR4, PT ;  /* 0x0000000404007c0c */ /* 0x001fe4000bf02070 */
[----:B------:R-:W0:Y:S02]  /*02a0*/  REDUX.SUM UR5, R0 ;  /* 0x00000000000573c4 */ /* 0x000e24000000c000 */
[----:B0-----:R-:W-:-:S09]  /*02b0*/  IMAD.U32 R5, RZ, RZ, UR5 ;  /* 0x00000005ff057e24 */ /* 0x001fd2000f8e00ff */
[----:B------:R-:W-:Y:S01]  /*02c0*/  @P0 REDG.E.ADD.STRONG.GPU desc[UR6][R2.64], R5 ;  /* 0x000000050200098e */ /* 0x000fe2000c12e106 */
[----:B------:R-:W-:Y:S05]  /*02d0*/  EXIT ;  /* 0x000000000000794d */ /* 0x000fea0003800000 */
.L_x_4:
        /* <DEDUP_REMOVED lines=10> */
.L_x_6:


//--------------------- .nv.shared._Z6reducePmPii --------------------------
	.section	.nv.shared._Z6reducePmPii,"aw",@nobits
	.sectionflags	@""
	.align	4
.nv.shared._Z6reducePmPii:
	.zero		5120


//--------------------- .nv.shared.reserved.0     --------------------------
	.section	.nv.shared.reserved.0,"aw",@nobits
	.weak		__nv_reservedSMEM_offset_0_alias
	.size		__nv_reservedSMEM_offset_0_alias, 0, 64
	.other		__nv_reservedSMEM_offset_0_alias,@"STO_CUDA_RESERVED_SHARED STV_DEFAULT"
__nv_reservedSMEM_offset_0_alias:
	.zero		0
	.zero		64


//--------------------- .nv.constant0._Z6reducePmPii --------------------------
	.section	.nv.constant0._Z6reducePmPii,"a",@progbits
	.sectionflags	@""
	.align	4
.nv.constant0._Z6reducePmPii:
	.zero		916


//--------------------- .nv.constant0._Z16compareSequencesiPKmS0_Pii --------------------------
	.section	.nv.constant0._Z16compareSequencesiPKmS0_Pii,"a",@progbits
	.sectionflags	@""
	.align	4
.nv.constant0._Z16compareSequencesiPKmS0_Pii:
	.zero		932


//--------------------- SYMBOLS --------------------------

	.type		.nv.reservedSmem.offset0,@object
	.size		.nv.reservedSmem.offset0,0x4
	.type		.nv.reservedSmem.cap,@object
	.size		.nv.reservedSmem.cap,0x4
